.version 2.0 
.target sm_20
.global .s64  gresult;
.global .s64  src_c;

// test for bug 1190556 - [GM107] whql compute Memory\Sync test fails at -O1 and -O2
.entry main {
   .reg .s64 a, b, c, d, aa;

   ld.global.s64  b, [gresult];
   ld.global.s64  c, [src_c];
   mul.hi.s64   a, b, 45;
   neg.s64      aa, a;
   add.s64      d, aa, c;
   st.global.s64 [gresult], d;
   
   exit;
}


// ===== COMPILED SASS (sm_100) =====

	.target	sm_100

	.elftype	@"ET_EXEC"


//--------------------- .note.nv.tkinfo           --------------------------
	.section	.note.nv.tkinfo,"",@"SHT_NOTE"
	.sectionflags	@"SHF_NOTE_NV_TKINFO"
	.tkinfo
        /*0018*/ 	.word	0x00000002
        /*0030*/ 	.string	""
        /*0030*/ 	.string	"ptxas"
        /*0030*/ 	.string	"Cuda compilation tools, release 13.0, V13.0.88"
        /*0030*/ 	.string	"Build cuda_13.0.r13.0/compiler.36424714_0"
        /*0030*/ 	.string	"-arch sm_100 "



//--------------------- .note.nv.cuinfo           --------------------------
	.section	.note.nv.cuinfo,"",@"SHT_NOTE"
	.sectionflags	@"SHF_NOTE_NV_CUINFO"
        /*0018*/ 	.short	0x0002
        /*001a*/ 	.short	0x0014
        /*001c*/ 	.short	0x0082
	.zero		2


//--------------------- .nv.info                  --------------------------
	.section	.nv.info,"",@"SHT_CUDA_INFO"
	.align	4


	//----- nvinfo : EIATTR_REGCOUNT
	.align		4
        /*0000*/ 	.byte	0x04, 0x2f
        /*0002*/ 	.short	(.L_3 - .L_2)
	.align		4
.L_2:
        /*0004*/ 	.word	index@(main)
        /*0008*/ 	.word	0x00000010


	//----- nvinfo : EIATTR_FRAME_SIZE
	.align		4
.L_3:
        /*000c*/ 	.byte	0x04, 0x11
        /*000e*/ 	.short	(.L_5 - .L_4)
	.align		4
.L_4:
        /*0010*/ 	.word	index@(main)
        /*0014*/ 	.word	0x00000000


	//----- nvinfo : EIATTR_MIN_STACK_SIZE
	.align		4
.L_5:
        /*0018*/ 	.byte	0x04, 0x12
        /*001a*/ 	.short	(.L_7 - .L_6)
	.align		4
.L_6:
        /*001c*/ 	.word	index@(main)
        /*0020*/ 	.word	0x00000000
.L_7:


//--------------------- .nv.compat                --------------------------
	.section	.nv.compat,"",@"SHT_CUDA_COMPAT_INFO"
	.align	4
        /*0000*/ 	.byte	0x02, 0x09, 0x00, 0x00, 0x02, 0x02, 0x01, 0x00, 0x02, 0x05, 0x05, 0x00, 0x03, 0x07, 0x01, 0x01
        /*0010*/ 	.byte	0x02, 0x03, 0x00, 0x00, 0x02, 0x06, 0x01, 0x00, 0x04, 0x0b, 0x08, 0x00, 0x09, 0x00, 0x00, 0x00
        /*0020*/ 	.byte	0x00, 0x00, 0x00, 0x00


//--------------------- .nv.info.main             --------------------------
	.section	.nv.info.main,"",@"SHT_CUDA_INFO"
	.sectionflags	@""
	.align	4


	//----- nvinfo : EIATTR_CUDA_API_VERSION
	.align		4
        /*0000*/ 	.byte	0x04, 0x37
        /*0002*/ 	.short	(.L_9 - .L_8)
.L_8:
        /*0004*/ 	.word	0x00000082


	//----- nvinfo : EIATTR_SPARSE_MMA_MASK
	.align		4
.L_9:
        /*0008*/ 	.byte	0x03, 0x50
        /*000a*/ 	.short	0x0000


	//----- nvinfo : EIATTR_MAXREG_COUNT
	.align		4
        /*000c*/ 	.byte	0x03, 0x1b
        /*000e*/ 	.short	0x00ff


	//----- nvinfo : EIATTR_MERCURY_ISA_VERSION
	.align		4
        /*0010*/ 	.byte	0x03, 0x5f
        /*0012*/ 	.short	0x0101


	//----- nvinfo : EIATTR_VRC_CTA_INIT_COUNT
	.align		4
        /*0014*/ 	.byte	0x02, 0x4a
	.zero		1
	.zero		1


	//----- nvinfo : EIATTR_EXIT_INSTR_OFFSETS
	.align		4
        /*0018*/ 	.byte	0x04, 0x1c
        /*001a*/ 	.short	(.L_11 - .L_10)


	//   ....[0]....
.L_10:
        /*001c*/ 	.word	0x00000150


	//----- nvinfo : EIATTR_SW_WAR
	.align		4
.L_11:
        /*0020*/ 	.byte	0x04, 0x36
        /*0022*/ 	.short	(.L_13 - .L_12)
.L_12:
        /*0024*/ 	.word	0x00000008
.L_13:


//--------------------- .nv.callgraph             --------------------------
	.section	.nv.callgraph,"",@"SHT_CUDA_CALLGRAPH"
	.align	4
	.sectionentsize	8
	.align		4
        /*0000*/ 	.word	0x00000000
	.align		4
        /*0004*/ 	.word	0xffffffff
	.align		4
        /*0008*/ 	.word	0x00000000
	.align		4
        /*000c*/ 	.word	0xfffffffe
	.align		4
        /*0010*/ 	.word	0x00000000
	.align		4
        /*0014*/ 	.word	0xfffffffd
	.align		4
        /*0018*/ 	.word	0x00000000
	.align		4
        /*001c*/ 	.word	0xfffffffc


//--------------------- .nv.constant4             --------------------------
	.section	.nv.constant4,"a",@progbits
	.align	8
	.align		8
.nv.constant4:
        /*0000*/ 	.dword	gresult
	.align		8
        /*0008*/ 	.dword	src_c


//--------------------- .text.main                --------------------------
	.section	.text.main,"ax",@progbits
	.align	128
.text.main:
        .type           main,@function
        .size           main,(.L_x_1 - main)
        .other          main,@"STO_CUDA_ENTRY STV_DEFAULT"
main:
[----:B------:R-:W-:Y:S08]  /*0000*/  LDC R1, c[0x0][0x37c] ;  /* 0x0000df00ff017b82 */ /* 0x000ff00000000800 */
[----:B------:R-:W0:Y:S01]  /*0010*/  LDC.64 R2, c[0x4][RZ] ;  /* 0x01000000ff027b82 */ /* 0x000e220000000a00 */
[----:B------:R-:W0:Y:S07]  /*0020*/  LDCU.64 UR4, c[0x0][0x358] ;  /* 0x00006b00ff0477ac */ /* 0x000e2e0008000a00 */
[----:B------:R-:W1:Y:S01]  /*0030*/  LDC.64 R6, c[0x4][0x8] ;  /* 0x01000200ff067b82 */ /* 0x000e620000000a00 */
[----:B0-----:R-:W2:Y:S04]  /*0040*/  LDG.E.64 R4, desc[UR4][R2.64] ;  /* 0x0000000402047981 */ /* 0x001ea8000c1e1b00 */
[----:B-1----:R-:W3:Y:S01]  /*0050*/  LDG.E.64 R6, desc[UR4][R6.64] ;  /* 0x0000000406067981 */ /* 0x002ee2000c1e1b00 */
[C---:B--2---:R-:W-:Y:S01]  /*0060*/  IMAD.WIDE.U32 R8, R5.reuse, 0x2d, RZ ;  /* 0x0000002d05087825 */ /* 0x044fe200078e00ff */
[----:B------:R-:W-:-:S03]  /*0070*/  ISETP.LT.AND P1, PT, R5, RZ, PT ;  /* 0x000000ff0500720c */ /* 0x000fc60003f21270 */
[----:B------:R-:W-:-:S04]  /*0080*/  IMAD.WIDE.U32 R10, P0, RZ, R4, R8 ;  /* 0x00000004ff0a7225 */ /* 0x000fc80007800008 */
[----:B------:R-:W-:-:S04]  /*0090*/  IMAD.WIDE.U32 R8, R4, 0x2d, RZ ;  /* 0x0000002d04087825 */ /* 0x000fc800078e00ff */
[----:B------:R-:W-:Y:S01]  /*00a0*/  IMAD.X R13, RZ, RZ, RZ, P0 ;  /* 0x000000ffff0d7224 */ /* 0x000fe200000e06ff */
[----:B------:R-:W-:Y:S01]  /*00b0*/  IADD3 RZ, P0, PT, R9, R10, RZ ;  /* 0x0000000a09ff7210 */ /* 0x000fe20007f1e0ff */
[----:B------:R-:W-:-:S04]  /*00c0*/  IMAD.MOV.U32 R12, RZ, RZ, R11 ;  /* 0x000000ffff0c7224 */ /* 0x000fc800078e000b */
[----:B------:R-:W-:-:S03]  /*00d0*/  IMAD.WIDE.U32.X R8, RZ, R5, R12, P0 ;  /* 0x00000005ff087225 */ /* 0x000fc600000e040c */
[----:B------:R-:W-:-:S04]  /*00e0*/  IADD3 R11, P0, PT, R8, -0x2d, RZ ;  /* 0xffffffd3080b7810 */ /* 0x000fc80007f1e0ff */
[----:B------:R-:W-:Y:S02]  /*00f0*/  IADD3.X R13, PT, PT, R9, -0x1, RZ, P0, !PT ;  /* 0xffffffff090d7810 */ /* 0x000fe400007fe4ff */
[----:B------:R-:W-:Y:S02]  /*0100*/  SEL R5, R11, R8, P1 ;  /* 0x000000080b057207 */ /* 0x000fe40000800000 */
[----:B------:R-:W-:Y:S02]  /*0110*/  SEL R9, R13, R9, P1 ;  /* 0x000000090d097207 */ /* 0x000fe40000800000 */
[----:B---3--:R-:W-:-:S05]  /*0120*/  IADD3 R4, P0, PT, R6, -R5, RZ ;  /* 0x8000000506047210 */ /* 0x008fca0007f1e0ff */
[----:B------:R-:W-:-:S05]  /*0130*/  IMAD.X R5, R7, 0x1, ~R9, P0 ;  /* 0x0000000107057824 */ /* 0x000fca00000e0e09 */
[----:B------:R-:W-:Y:S01]  /*0140*/  STG.E.64 desc[UR4][R2.64], R4 ;  /* 0x0000000402007986 */ /* 0x000fe2000c101b04 */
[----:B------:R-:W-:Y:S05]  /*0150*/  EXIT ;  /* 0x000000000000794d */ /* 0x000fea0003800000 */
.L_x_0:
[----:B------:R-:W-:-:S00]  /*0160*/  BRA `(.L_x_0) ;  /* 0xfffffffc00fc7947 */ /* 0x000fc0000383ffff */
[----:B------:R-:W-:-:S00]  /*0170*/  NOP ;  /* 0x0000000000007918 */ /* 0x000fc00000000000 */
        /* <DEDUP_REMOVED lines=8> */
.L_x_1:


//--------------------- .nv.shared.reserved.0     --------------------------
	.section	.nv.shared.reserved.0,"aw",@nobits
	.weak		__nv_reservedSMEM_offset_0_alias
	.size		__nv_reservedSMEM_offset_0_alias, 0, 64
	.other		__nv_reservedSMEM_offset_0_alias,@"STO_CUDA_RESERVED_SHARED STV_DEFAULT"
__nv_reservedSMEM_offset_0_alias:
	.zero		0
	.zero		64


//--------------------- .nv.global                --------------------------
	.section	.nv.global,"aw",@nobits
	.align	8
.nv.global:
	.type		gresult,@object
	.size		gresult,(src_c - gresult)
gresult:
	.zero		8
	.type		src_c,@object
	.size		src_c,(.L_1 - src_c)
src_c:
	.zero		8
.L_1:


//--------------------- .nv.constant0.main        --------------------------
	.section	.nv.constant0.main,"a",@progbits
	.sectionflags	@""
	.align	4
.nv.constant0.main:
	.zero		896


//--------------------- SYMBOLS --------------------------

	.type		.nv.reservedSmem.offset0,@object
	.size		.nv.reservedSmem.offset0,0x4
